//
// Generated by NVIDIA NVVM Compiler
//
// Compiler Build ID: CL-36424714
// Cuda compilation tools, release 13.0, V13.0.88
// Based on NVVM 20.0.0
//

.version 9.0
.target sm_100
.address_size 64

	// .globl	_Z13Kernel_MatMulPfS_S_i

.visible .entry _Z13Kernel_MatMulPfS_S_i(
	.param .u64 .ptr .align 1 _Z13Kernel_MatMulPfS_S_i_param_0,
	.param .u64 .ptr .align 1 _Z13Kernel_MatMulPfS_S_i_param_1,
	.param .u64 .ptr .align 1 _Z13Kernel_MatMulPfS_S_i_param_2,
	.param .u32 _Z13Kernel_MatMulPfS_S_i_param_3
)
{
	.reg .pred 	%p<10>;
	.reg .b32 	%r<49>;
	.reg .b32 	%f<111>;
	.reg .b64 	%rd<121>;

	ld.param.u64 	%rd30, [_Z13Kernel_MatMulPfS_S_i_param_0];
	ld.param.u64 	%rd31, [_Z13Kernel_MatMulPfS_S_i_param_1];
	ld.param.u32 	%r26, [_Z13Kernel_MatMulPfS_S_i_param_3];
	cvta.to.global.u64 	%rd1, %rd31;
	cvta.to.global.u64 	%rd2, %rd30;
	mov.u32 	%r1, %ntid.y;
	mov.u32 	%r2, %ctaid.y;
	mov.u32 	%r3, %tid.y;
	mad.lo.s32 	%r4, %r1, %r2, %r3;
	mov.u32 	%r27, %ntid.x;
	mov.u32 	%r28, %ctaid.x;
	mov.u32 	%r29, %tid.x;
	mad.lo.s32 	%r5, %r27, %r28, %r29;
	max.s32 	%r30, %r4, %r5;
	setp.ge.s32 	%p1, %r30, %r26;
	@%p1 bra 	$L__BB0_14;
	setp.lt.u32 	%p2, %r26, 16;
	mov.f32 	%f110, 0f00000000;
	mov.b32 	%r45, 0;
	@%p2 bra 	$L__BB0_4;
	and.b32  	%r32, %r26, 2147483632;
	neg.s32 	%r43, %r32;
	mul.wide.u32 	%rd32, %r1, %r2;
	cvt.u64.u32 	%rd33, %r3;
	add.s64 	%rd34, %rd32, %rd33;
	shl.b64 	%rd35, %rd34, 2;
	shl.b64 	%rd36, %rd34, 3;
	add.s64 	%rd3, %rd1, %rd36;
	mul.lo.s64 	%rd37, %rd34, 12;
	add.s64 	%rd4, %rd1, %rd37;
	shl.b64 	%rd38, %rd34, 4;
	add.s64 	%rd5, %rd1, %rd38;
	mul.lo.s64 	%rd39, %rd34, 20;
	add.s64 	%rd6, %rd1, %rd39;
	mul.lo.s64 	%rd40, %rd34, 24;
	add.s64 	%rd7, %rd1, %rd40;
	mul.lo.s64 	%rd41, %rd34, 28;
	add.s64 	%rd8, %rd1, %rd41;
	shl.b64 	%rd42, %rd34, 5;
	mad.lo.s64 	%rd9, %rd34, 40, %rd1;
	mul.lo.s64 	%rd43, %rd34, 44;
	add.s64 	%rd10, %rd1, %rd43;
	mul.lo.s64 	%rd44, %rd34, 48;
	add.s64 	%rd11, %rd1, %rd44;
	mul.lo.s64 	%rd45, %rd34, 52;
	add.s64 	%rd12, %rd1, %rd45;
	mul.lo.s64 	%rd46, %rd34, 56;
	add.s64 	%rd13, %rd1, %rd46;
	mul.lo.s64 	%rd47, %rd34, 60;
	add.s64 	%rd14, %rd1, %rd47;
	add.s64 	%rd15, %rd2, %rd35;
	add.s64 	%rd16, %rd2, %rd36;
	add.s64 	%rd17, %rd2, %rd37;
	add.s64 	%rd18, %rd2, %rd38;
	add.s64 	%rd19, %rd2, %rd39;
	add.s64 	%rd20, %rd2, %rd40;
	add.s64 	%rd21, %rd2, %rd41;
	add.s64 	%rd22, %rd2, %rd42;
	mad.lo.s64 	%rd23, %rd34, 36, %rd2;
	add.s64 	%rd24, %rd2, %rd43;
	add.s64 	%rd25, %rd2, %rd44;
	add.s64 	%rd26, %rd2, %rd45;
	add.s64 	%rd27, %rd2, %rd46;
	add.s64 	%rd28, %rd2, %rd47;
	mov.f32 	%f110, 0f00000000;
	mov.u32 	%r42, %r5;
$L__BB0_3:
	.pragma "nounroll";
	and.b32  	%r45, %r26, 2147483632;
	mul.wide.s32 	%rd48, %r42, 4;
	mov.u32 	%r33, %ntid.y;
	mov.u32 	%r34, %ctaid.y;
	mul.wide.u32 	%rd49, %r33, %r34;
	mov.u32 	%r35, %tid.y;
	cvt.u64.u32 	%rd50, %r35;
	add.s64 	%rd51, %rd49, %rd50;
	shl.b64 	%rd52, %rd51, 2;
	add.s64 	%rd53, %rd1, %rd48;
	add.s64 	%rd54, %rd53, %rd52;
	add.s64 	%rd55, %rd3, %rd48;
	add.s64 	%rd56, %rd4, %rd48;
	add.s64 	%rd57, %rd5, %rd48;
	add.s64 	%rd58, %rd6, %rd48;
	add.s64 	%rd59, %rd7, %rd48;
	add.s64 	%rd60, %rd8, %rd48;
	shl.b64 	%rd61, %rd51, 5;
	add.s64 	%rd62, %rd53, %rd61;
	mad.lo.s64 	%rd63, %rd51, 36, %rd53;
	add.s64 	%rd64, %rd9, %rd48;
	add.s64 	%rd65, %rd10, %rd48;
	add.s64 	%rd66, %rd11, %rd48;
	add.s64 	%rd67, %rd12, %rd48;
	add.s64 	%rd68, %rd13, %rd48;
	add.s64 	%rd69, %rd14, %rd48;
	add.s64 	%rd70, %rd15, %rd48;
	add.s64 	%rd71, %rd16, %rd48;
	add.s64 	%rd72, %rd17, %rd48;
	add.s64 	%rd73, %rd18, %rd48;
	add.s64 	%rd74, %rd19, %rd48;
	add.s64 	%rd75, %rd20, %rd48;
	add.s64 	%rd76, %rd21, %rd48;
	add.s64 	%rd77, %rd22, %rd48;
	add.s64 	%rd78, %rd23, %rd48;
	add.s64 	%rd79, %rd2, %rd48;
	mad.lo.s64 	%rd80, %rd51, 40, %rd79;
	add.s64 	%rd81, %rd24, %rd48;
	add.s64 	%rd82, %rd25, %rd48;
	add.s64 	%rd83, %rd26, %rd48;
	add.s64 	%rd84, %rd27, %rd48;
	add.s64 	%rd85, %rd28, %rd48;
	ld.global.f32 	%f17, [%rd79];
	ld.global.f32 	%f18, [%rd53];
	fma.rn.f32 	%f19, %f17, %f18, %f110;
	ld.global.f32 	%f20, [%rd70];
	ld.global.f32 	%f21, [%rd54];
	fma.rn.f32 	%f22, %f20, %f21, %f19;
	ld.global.f32 	%f23, [%rd71];
	ld.global.f32 	%f24, [%rd55];
	fma.rn.f32 	%f25, %f23, %f24, %f22;
	ld.global.f32 	%f26, [%rd72];
	ld.global.f32 	%f27, [%rd56];
	fma.rn.f32 	%f28, %f26, %f27, %f25;
	ld.global.f32 	%f29, [%rd73];
	ld.global.f32 	%f30, [%rd57];
	fma.rn.f32 	%f31, %f29, %f30, %f28;
	ld.global.f32 	%f32, [%rd74];
	ld.global.f32 	%f33, [%rd58];
	fma.rn.f32 	%f34, %f32, %f33, %f31;
	ld.global.f32 	%f35, [%rd75];
	ld.global.f32 	%f36, [%rd59];
	fma.rn.f32 	%f37, %f35, %f36, %f34;
	ld.global.f32 	%f38, [%rd76];
	ld.global.f32 	%f39, [%rd60];
	fma.rn.f32 	%f40, %f38, %f39, %f37;
	ld.global.f32 	%f41, [%rd77];
	ld.global.f32 	%f42, [%rd62];
	fma.rn.f32 	%f43, %f41, %f42, %f40;
	ld.global.f32 	%f44, [%rd78];
	ld.global.f32 	%f45, [%rd63];
	fma.rn.f32 	%f46, %f44, %f45, %f43;
	ld.global.f32 	%f47, [%rd80];
	ld.global.f32 	%f48, [%rd64];
	fma.rn.f32 	%f49, %f47, %f48, %f46;
	ld.global.f32 	%f50, [%rd81];
	ld.global.f32 	%f51, [%rd65];
	fma.rn.f32 	%f52, %f50, %f51, %f49;
	ld.global.f32 	%f53, [%rd82];
	ld.global.f32 	%f54, [%rd66];
	fma.rn.f32 	%f55, %f53, %f54, %f52;
	ld.global.f32 	%f56, [%rd83];
	ld.global.f32 	%f57, [%rd67];
	fma.rn.f32 	%f58, %f56, %f57, %f55;
	ld.global.f32 	%f59, [%rd84];
	ld.global.f32 	%f60, [%rd68];
	fma.rn.f32 	%f61, %f59, %f60, %f58;
	ld.global.f32 	%f62, [%rd85];
	ld.global.f32 	%f63, [%rd69];
	fma.rn.f32 	%f110, %f62, %f63, %f61;
	add.s32 	%r43, %r43, 16;
	shl.b32 	%r36, %r4, 4;
	add.s32 	%r42, %r42, %r36;
	setp.ne.s32 	%p3, %r43, 0;
	@%p3 bra 	$L__BB0_3;
$L__BB0_4:
	and.b32  	%r13, %r26, 15;
	setp.eq.s32 	%p4, %r13, 0;
	@%p4 bra 	$L__BB0_13;
	and.b32  	%r14, %r26, 7;
	setp.lt.u32 	%p5, %r13, 8;
	@%p5 bra 	$L__BB0_7;
	mad.lo.s32 	%r37, %r45, %r4, %r5;
	mul.wide.s32 	%rd86, %r37, 4;
	add.s64 	%rd87, %rd2, %rd86;
	ld.global.f32 	%f65, [%rd87];
	add.s64 	%rd88, %rd1, %rd86;
	ld.global.f32 	%f66, [%rd88];
	fma.rn.f32 	%f67, %f65, %f66, %f110;
	shl.b32 	%r38, %r4, 2;
	cvt.u64.u32 	%rd89, %r38;
	add.s64 	%rd90, %rd87, %rd89;
	ld.global.f32 	%f68, [%rd90];
	add.s64 	%rd91, %rd88, %rd89;
	ld.global.f32 	%f69, [%rd91];
	fma.rn.f32 	%f70, %f68, %f69, %f67;
	add.s64 	%rd92, %rd90, %rd89;
	ld.global.f32 	%f71, [%rd92];
	add.s64 	%rd93, %rd91, %rd89;
	ld.global.f32 	%f72, [%rd93];
	fma.rn.f32 	%f73, %f71, %f72, %f70;
	add.s64 	%rd94, %rd92, %rd89;
	ld.global.f32 	%f74, [%rd94];
	add.s64 	%rd95, %rd93, %rd89;
	ld.global.f32 	%f75, [%rd95];
	fma.rn.f32 	%f76, %f74, %f75, %f73;
	add.s64 	%rd96, %rd94, %rd89;
	ld.global.f32 	%f77, [%rd96];
	add.s64 	%rd97, %rd95, %rd89;
	ld.global.f32 	%f78, [%rd97];
	fma.rn.f32 	%f79, %f77, %f78, %f76;
	add.s64 	%rd98, %rd96, %rd89;
	ld.global.f32 	%f80, [%rd98];
	add.s64 	%rd99, %rd97, %rd89;
	ld.global.f32 	%f81, [%rd99];
	fma.rn.f32 	%f82, %f80, %f81, %f79;
	add.s64 	%rd100, %rd98, %rd89;
	ld.global.f32 	%f83, [%rd100];
	add.s64 	%rd101, %rd99, %rd89;
	ld.global.f32 	%f84, [%rd101];
	fma.rn.f32 	%f85, %f83, %f84, %f82;
	add.s64 	%rd102, %rd100, %rd89;
	ld.global.f32 	%f86, [%rd102];
	add.s64 	%rd103, %rd101, %rd89;
	ld.global.f32 	%f87, [%rd103];
	fma.rn.f32 	%f110, %f86, %f87, %f85;
	add.s32 	%r45, %r45, 8;
$L__BB0_7:
	setp.eq.s32 	%p6, %r14, 0;
	@%p6 bra 	$L__BB0_13;
	and.b32  	%r17, %r26, 3;
	setp.lt.u32 	%p7, %r14, 4;
	@%p7 bra 	$L__BB0_10;
	mad.lo.s32 	%r39, %r45, %r4, %r5;
	mul.wide.s32 	%rd104, %r39, 4;
	add.s64 	%rd105, %rd2, %rd104;
	ld.global.f32 	%f89, [%rd105];
	add.s64 	%rd106, %rd1, %rd104;
	ld.global.f32 	%f90, [%rd106];
	fma.rn.f32 	%f91, %f89, %f90, %f110;
	shl.b32 	%r40, %r4, 2;
	cvt.u64.u32 	%rd107, %r40;
	add.s64 	%rd108, %rd105, %rd107;
	ld.global.f32 	%f92, [%rd108];
	add.s64 	%rd109, %rd106, %rd107;
	ld.global.f32 	%f93, [%rd109];
	fma.rn.f32 	%f94, %f92, %f93, %f91;
	add.s64 	%rd110, %rd108, %rd107;
	ld.global.f32 	%f95, [%rd110];
	add.s64 	%rd111, %rd109, %rd107;
	ld.global.f32 	%f96, [%rd111];
	fma.rn.f32 	%f97, %f95, %f96, %f94;
	add.s64 	%rd112, %rd110, %rd107;
	ld.global.f32 	%f98, [%rd112];
	add.s64 	%rd113, %rd111, %rd107;
	ld.global.f32 	%f99, [%rd113];
	fma.rn.f32 	%f110, %f98, %f99, %f97;
	add.s32 	%r45, %r45, 4;
$L__BB0_10:
	setp.eq.s32 	%p8, %r17, 0;
	@%p8 bra 	$L__BB0_13;
	mad.lo.s32 	%r48, %r45, %r4, %r5;
	neg.s32 	%r47, %r17;
$L__BB0_12:
	.pragma "nounroll";
	mul.wide.s32 	%rd114, %r48, 4;
	add.s64 	%rd115, %rd1, %rd114;
	add.s64 	%rd116, %rd2, %rd114;
	ld.global.f32 	%f100, [%rd116];
	ld.global.f32 	%f101, [%rd115];
	fma.rn.f32 	%f110, %f100, %f101, %f110;
	add.s32 	%r48, %r48, %r4;
	add.s32 	%r47, %r47, 1;
	setp.ne.s32 	%p9, %r47, 0;
	@%p9 bra 	$L__BB0_12;
$L__BB0_13:
	ld.param.u64 	%rd120, [_Z13Kernel_MatMulPfS_S_i_param_2];
	mad.lo.s32 	%r41, %r26, %r4, %r5;
	cvta.to.global.u64 	%rd117, %rd120;
	mul.wide.s32 	%rd118, %r41, 4;
	add.s64 	%rd119, %rd117, %rd118;
	st.global.f32 	[%rd119], %f110;
$L__BB0_14:
	ret;

}


// ===== COMPILED SASS (sm_100) =====

	.target	sm_100

	.elftype	@"ET_EXEC"


//--------------------- .note.nv.tkinfo           --------------------------
	.section	.note.nv.tkinfo,"",@"SHT_NOTE"
	.sectionflags	@"SHF_NOTE_NV_TKINFO"
	.tkinfo
        /*0018*/ 	.word	0x00000002
        /*0030*/ 	.string	""
        /*0030*/ 	.string	"ptxas"
        /*0030*/ 	.string	"Cuda compilation tools, release 13.0, V13.0.88"
        /*0030*/ 	.string	"Build cuda_13.0.r13.0/compiler.36424714_0"
        /*0030*/ 	.string	"-arch sm_100 -m 64 "



//--------------------- .note.nv.cuinfo           --------------------------
	.section	.note.nv.cuinfo,"",@"SHT_NOTE"
	.sectionflags	@"SHF_NOTE_NV_CUINFO"
        /*0018*/ 	.short	0x0002
        /*001a*/ 	.short	0x0064
        /*001c*/ 	.short	0x0082
	.zero		2


//--------------------- .nv.info                  --------------------------
	.section	.nv.info,"",@"SHT_CUDA_INFO"
	.align	4


	//----- nvinfo : EIATTR_REGCOUNT
	.align		4
        /*0000*/ 	.byte	0x04, 0x2f
        /*0002*/ 	.short	(.L_1 - .L_0)
	.align		4
.L_0:
        /*0004*/ 	.word	index@(_Z13Kernel_MatMulPfS_S_i)
        /*0008*/ 	.word	0x00000078


	//----- nvinfo : EIATTR_FRAME_SIZE
	.align		4
.L_1:
        /*000c*/ 	.byte	0x04, 0x11
        /*000e*/ 	.short	(.L_3 - .L_2)
	.align		4
.L_2:
        /*0010*/ 	.word	index@(_Z13Kernel_MatMulPfS_S_i)
        /*0014*/ 	.word	0x00000000


	//----- nvinfo : EIATTR_MIN_STACK_SIZE
	.align		4
.L_3:
        /*0018*/ 	.byte	0x04, 0x12
        /*001a*/ 	.short	(.L_5 - .L_4)
	.align		4
.L_4:
        /*001c*/ 	.word	index@(_Z13Kernel_MatMulPfS_S_i)
        /*0020*/ 	.word	0x00000000
.L_5:


//--------------------- .nv.compat                --------------------------
	.section	.nv.compat,"",@"SHT_CUDA_COMPAT_INFO"
	.align	4
        /*0000*/ 	.byte	0x02, 0x09, 0x00, 0x00, 0x02, 0x02, 0x01, 0x00, 0x02, 0x05, 0x05, 0x00, 0x03, 0x07, 0x01, 0x01
        /*0010*/ 	.byte	0x02, 0x03, 0x00, 0x00, 0x02, 0x06, 0x01, 0x00, 0x04, 0x0b, 0x08, 0x00, 0x09, 0x00, 0x00, 0x00
        /*0020*/ 	.byte	0x00, 0x00, 0x00, 0x00


//--------------------- .nv.info._Z13Kernel_MatMulPfS_S_i --------------------------
	.section	.nv.info._Z13Kernel_MatMulPfS_S_i,"",@"SHT_CUDA_INFO"
	.sectionflags	@""
	.align	4


	//----- nvinfo : EIATTR_CUDA_API_VERSION
	.align		4
        /*0000*/ 	.byte	0x04, 0x37
        /*0002*/ 	.short	(.L_7 - .L_6)
.L_6:
        /*0004*/ 	.word	0x00000082


	//----- nvinfo : EIATTR_KPARAM_INFO
	.align		4
.L_7:
        /*0008*/ 	.byte	0x04, 0x17
        /*000a*/ 	.short	(.L_9 - .L_8)
.L_8:
        /*000c*/ 	.word	0x00000000
        /*0010*/ 	.short	0x0003
        /*0012*/ 	.short	0x0018
        /*0014*/ 	.byte	0x00, 0xf0, 0x11, 0x00


	//----- nvinfo : EIATTR_KPARAM_INFO
	.align		4
.L_9:
        /*0018*/ 	.byte	0x04, 0x17
        /*001a*/ 	.short	(.L_11 - .L_10)
.L_10:
        /*001c*/ 	.word	0x00000000
        /*0020*/ 	.short	0x0002
        /*0022*/ 	.short	0x0010
        /*0024*/ 	.byte	0x00, 0xf5, 0x21, 0x00


	//----- nvinfo : EIATTR_KPARAM_INFO
	.align		4
.L_11:
        /*0028*/ 	.byte	0x04, 0x17
        /*002a*/ 	.short	(.L_13 - .L_12)
.L_12:
        /*002c*/ 	.word	0x00000000
        /*0030*/ 	.short	0x0001
        /*0032*/ 	.short	0x0008
        /*0034*/ 	.byte	0x00, 0xf5, 0x21, 0x00


	//----- nvinfo : EIATTR_KPARAM_INFO
	.align		4
.L_13:
        /*0038*/ 	.byte	0x04, 0x17
        /*003a*/ 	.short	(.L_15 - .L_14)
.L_14:
        /*003c*/ 	.word	0x00000000
        /*0040*/ 	.short	0x0000
        /*0042*/ 	.short	0x0000
        /*0044*/ 	.byte	0x00, 0xf5, 0x21, 0x00


	//----- nvinfo : EIATTR_SPARSE_MMA_MASK
	.align		4
.L_15:
        /*0048*/ 	.byte	0x03, 0x50
        /*004a*/ 	.short	0x0000


	//----- nvinfo : EIATTR_MAXREG_COUNT
	.align		4
        /*004c*/ 	.byte	0x03, 0x1b
        /*004e*/ 	.short	0x00ff


	//----- nvinfo : EIATTR_MERCURY_ISA_VERSION
	.align		4
        /*0050*/ 	.byte	0x03, 0x5f
        /*0052*/ 	.short	0x0101


	//----- nvinfo : EIATTR_VRC_CTA_INIT_COUNT
	.align		4
        /*0054*/ 	.byte	0x02, 0x4a
	.zero		1
	.zero		1


	//----- nvinfo : EIATTR_EXIT_INSTR_OFFSETS
	.align		4
        /*0058*/ 	.byte	0x04, 0x1c
        /*005a*/ 	.short	(.L_17 - .L_16)


	//   ....[0]....
.L_16:
        /*005c*/ 	.word	0x000000c0


	//   ....[1]....
        /*0060*/ 	.word	0x000014c0


	//----- nvinfo : EIATTR_CBANK_PARAM_SIZE
	.align		4
.L_17:
        /*0064*/ 	.byte	0x03, 0x19
        /*0066*/ 	.short	0x001c


	//----- nvinfo : EIATTR_PARAM_CBANK
	.align		4
        /*0068*/ 	.byte	0x04, 0x0a
        /*006a*/ 	.short	(.L_19 - .L_18)
	.align		4
.L_18:
        /*006c*/ 	.word	index@(.nv.constant0._Z13Kernel_MatMulPfS_S_i)
        /*0070*/ 	.short	0x0380
        /*0072*/ 	.short	0x001c


	//----- nvinfo : EIATTR_SW_WAR
	.align		4
.L_19:
        /*0074*/ 	.byte	0x04, 0x36
        /*0076*/ 	.short	(.L_21 - .L_20)
.L_20:
        /*0078*/ 	.word	0x00000008
.L_21:


//--------------------- .nv.callgraph             --------------------------
	.section	.nv.callgraph,"",@"SHT_CUDA_CALLGRAPH"
	.align	4
	.sectionentsize	8
	.align		4
        /*0000*/ 	.word	0x00000000
	.align		4
        /*0004*/ 	.word	0xffffffff
	.align		4
        /*0008*/ 	.word	0x00000000
	.align		4
        /*000c*/ 	.word	0xfffffffe
	.align		4
        /*0010*/ 	.word	0x00000000
	.align		4
        /*0014*/ 	.word	0xfffffffd
	.align		4
        /*0018*/ 	.word	0x00000000
	.align		4
        /*001c*/ 	.word	0xfffffffc


//--------------------- .text._Z13Kernel_MatMulPfS_S_i --------------------------
	.section	.text._Z13Kernel_MatMulPfS_S_i,"ax",@progbits
	.align	128
        .global         _Z13Kernel_MatMulPfS_S_i
        .type           _Z13Kernel_MatMulPfS_S_i,@function
        .size           _Z13Kernel_MatMulPfS_S_i,(.L_x_7 - _Z13Kernel_MatMulPfS_S_i)
        .other          _Z13Kernel_MatMulPfS_S_i,@"STO_CUDA_ENTRY STV_DEFAULT"
_Z13Kernel_MatMulPfS_S_i:
.text._Z13Kernel_MatMulPfS_S_i:
[----:B------:R-:W-:Y:S01]  /*0000*/  LDC R1, c[0x0][0x37c] ;  /* 0x0000df00ff017b82 */ /* 0x000fe20000000800 */
[----:B------:R-:W0:Y:S01]  /*0010*/  S2R R73, SR_CTAID.X ;  /* 0x0000000000497919 */ /* 0x000e220000002500 */
[----:B------:R-:W1:Y:S01]  /*0020*/  LDCU UR5, c[0x0][0x364] ;  /* 0x00006c80ff0577ac */ /* 0x000e620008000800 */
[----:B------:R-:W1:Y:S01]  /*0030*/  S2R R71, SR_CTAID.Y ;  /* 0x0000000000477919 */ /* 0x000e620000002600 */
[----:B------:R-:W0:Y:S01]  /*0040*/  LDCU UR4, c[0x0][0x360] ;  /* 0x00006c00ff0477ac */ /* 0x000e220008000800 */
[----:B------:R-:W1:Y:S01]  /*0050*/  S2R R2, SR_TID.Y ;  /* 0x0000000000027919 */ /* 0x000e620000002200 */
[----:B------:R-:W2:Y:S01]  /*0060*/  LDCU UR7, c[0x0][0x398] ;  /* 0x00007300ff0777ac */ /* 0x000ea20008000800 */
[----:B------:R-:W0:Y:S01]  /*0070*/  S2R R4, SR_TID.X ;  /* 0x0000000000047919 */ /* 0x000e220000002100 */
[----:B-1----:R-:W-:Y:S02]  /*0080*/  IMAD R0, R71, UR5, R2 ;  /* 0x0000000547007c24 */ /* 0x002fe4000f8e0202 */
[----:B0-----:R-:W-:-:S05]  /*0090*/  IMAD R73, R73, UR4, R4 ;  /* 0x0000000449497c24 */ /* 0x001fca000f8e0204 */
[----:B------:R-:W-:-:S04]  /*00a0*/  VIMNMX R4, PT, PT, R0, R73, !PT ;  /* 0x0000004900047248 */ /* 0x000fc80007fe0100 */
[----:B--2---:R-:W-:-:S13]  /*00b0*/  ISETP.GE.AND P0, PT, R4, UR7, PT ;  /* 0x0000000704007c0c */ /* 0x004fda000bf06270 */
[----:B------:R-:W-:Y:S05]  /*00c0*/  @P0 EXIT ;  /* 0x000000000000094d */ /* 0x000fea0003800000 */
[----:B------:R-:W-:Y:S01]  /*00d0*/  UISETP.GE.U32.AND UP0, UPT, UR7, 0x10, UPT ;  /* 0x000000100700788c */ /* 0x000fe2000bf06070 */
[----:B------:R-:W-:Y:S01]  /*00e0*/  HFMA2 R60, -RZ, RZ, 0, 0 ;  /* 0x00000000ff3c7431 */ /* 0x000fe200000001ff */
[----:B------:R-:W0:Y:S01]  /*00f0*/  LDCU.64 UR8, c[0x0][0x358] ;  /* 0x00006b00ff0877ac */ /* 0x000e220008000a00 */
[----:B------:R-:W-:-:S06]  /*0100*/  UMOV UR4, URZ ;  /* 0x000000ff00047c82 */ /* 0x000fcc0008000000 */
[----:B------:R-:W-:Y:S05]  /*0110*/  BRA.U !UP0, `(.L_x_0) ;  /* 0x0000000d080c7547 */ /* 0x000fea000b800000 */
[----:B------:R-:W1:Y:S01]  /*0120*/  LDC.64 R4, c[0x0][0x388] ;  /* 0x0000e200ff047b82 */ /* 0x000e620000000a00 */
[----:B------:R-:W2:Y:S01]  /*0130*/  LDCU.128 UR12, c[0x0][0x380] ;  /* 0x00007000ff0c77ac */ /* 0x000ea20008000c00 */
[----:B------:R-:W-:Y:S02]  /*0140*/  MOV R3, RZ ;  /* 0x000000ff00037202 */ /* 0x000fe40000000f00 */
[----:B------:R-:W-:Y:S01]  /*0150*/  MOV R60, RZ ;  /* 0x000000ff003c7202 */ /* 0x000fe20000000f00 */
[----:B------:R-:W-:Y:S01]  /*0160*/  ULOP3.LUT UR4, UR7, 0x7ffffff0, URZ, 0xc0, !UPT ;  /* 0x7ffffff007047892 */ /* 0x000fe2000f8ec0ff */
[----:B------:R-:W-:Y:S01]  /*0170*/  MOV R77, R73 ;  /* 0x00000049004d7202 */ /* 0x000fe20000000f00 */
[----:B------:R-:W-:Y:S01]  /*0180*/  IMAD.WIDE.U32 R54, R71, UR5, R2 ;  /* 0x0000000547367c25 */ /* 0x000fe2000f8e0002 */
[----:B------:R-:W3:Y:S01]  /*0190*/  LDC.64 R6, c[0x0][0x380] ;  /* 0x0000e000ff067b82 */ /* 0x000ee20000000a00 */
[----:B------:R-:W-:Y:S02]  /*01a0*/  UIADD3 UR4, UPT, UPT, -UR4, URZ, URZ ;  /* 0x000000ff04047290 */ /* 0x000fe4000fffe1ff */
[C---:B------:R-:W-:Y:S01]  /*01b0*/  IMAD R25, R55.reuse, 0xc, RZ ;  /* 0x0000000c37197824 */ /* 0x040fe200078e02ff */
[C---:B------:R-:W-:Y:S01]  /*01c0*/  SHF.L.U32 R16, R54.reuse, 0x3, RZ ;  /* 0x0000000336107819 */ /* 0x040fe200000006ff */
[C---:B------:R-:W-:Y:S01]  /*01d0*/  IMAD R21, R55.reuse, 0x28, RZ ;  /* 0x0000002837157824 */ /* 0x040fe200078e02ff */
[C---:B------:R-:W-:Y:S01]  /*01e0*/  SHF.L.U32 R18, R54.reuse, 0x4, RZ ;  /* 0x0000000436127819 */ /* 0x040fe200000006ff */
[C---:B------:R-:W-:Y:S01]  /*01f0*/  IMAD R29, R55.reuse, 0x14, RZ ;  /* 0x00000014371d7824 */ /* 0x040fe200078e02ff */
[C-C-:B------:R-:W-:Y:S01]  /*0200*/  SHF.L.U64.HI R17, R54.reuse, 0x3, R55.reuse ;  /* 0x0000000336117819 */ /* 0x140fe20000010237 */
[C---:B------:R-:W-:Y:S01]  /*0210*/  IMAD R33, R55.reuse, 0x18, RZ ;  /* 0x0000001837217824 */ /* 0x040fe200078e02ff */
[C-C-:B------:R-:W-:Y:S01]  /*0220*/  SHF.L.U64.HI R19, R54.reuse, 0x4, R55.reuse ;  /* 0x0000000436137819 */ /* 0x140fe20000010237 */
[C---:B------:R-:W-:Y:S01]  /*0230*/  IMAD R87, R55.reuse, 0x1c, RZ ;  /* 0x0000001c37577824 */ /* 0x040fe200078e02ff */
[C---:B--2---:R-:W-:Y:S01]  /*0240*/  LEA R8, P2, R54.reuse, UR12, 0x2 ;  /* 0x0000000c36087c11 */ /* 0x044fe2000f8410ff */
[C---:B------:R-:W-:Y:S01]  /*0250*/  IMAD R91, R55.reuse, 0x2c, RZ ;  /* 0x0000002c375b7824 */ /* 0x040fe200078e02ff */
[C---:B------:R-:W-:Y:S01]  /*0260*/  LEA R10, P5, R54.reuse, UR12, 0x5 ;  /* 0x0000000c360a7c11 */ /* 0x040fe2000f8a28ff */
[----:B------:R-:W-:Y:S01]  /*0270*/  IMAD R89, R55, 0x24, RZ ;  /* 0x0000002437597824 */ /* 0x000fe200078e02ff */
[C---:B------:R-:W-:Y:S01]  /*0280*/  LEA.HI.X R9, R54.reuse, UR13, R55, 0x2, P2 ;  /* 0x0000000d36097c11 */ /* 0x040fe200090f1437 */
[C---:B-1----:R-:W-:Y:S01]  /*0290*/  IMAD.HI.U32 R22, R54.reuse, 0xc, R4 ;  /* 0x0000000c36167827 */ /* 0x042fe200078e0004 */
[----:B------:R-:W-:-:S02]  /*02a0*/  LEA.HI.X R11, R54, UR13, R55, 0x5, P5 ;  /* 0x0000000d360b7c11 */ /* 0x000fc4000a8f2c37 */
[----:B------:R-:W-:Y:S01]  /*02b0*/  IADD3 R12, P0, PT, R16, UR14, RZ ;  /* 0x0000000e100c7c10 */ /* 0x000fe2000ff1e0ff */
[----:B------:R-:W-:Y:S01]  /*02c0*/  IMAD.HI.U32 R20, R54, 0x28, R4 ;  /* 0x0000002836147827 */ /* 0x000fe200078e0004 */
[----:B------:R-:W-:Y:S02]  /*02d0*/  IADD3 R14, P1, PT, R18, UR14, RZ ;  /* 0x0000000e120e7c10 */ /* 0x000fe4000ff3e0ff */
[----:B------:R-:W-:Y:S01]  /*02e0*/  IADD3 R16, P3, PT, R16, UR12, RZ ;  /* 0x0000000c10107c10 */ /* 0x000fe2000ff7e0ff */
[----:B---3--:R-:W-:Y:S01]  /*02f0*/  IMAD.HI.U32 R24, R54, 0xc, R6 ;  /* 0x0000000c36187827 */ /* 0x008fe200078e0006 */
[----:B------:R-:W-:Y:S02]  /*0300*/  IADD3 R18, P4, PT, R18, UR12, RZ ;  /* 0x0000000c12127c10 */ /* 0x000fe4000ff9e0ff */
[----:B------:R-:W-:Y:S01]  /*0310*/  IADD3.X R13, PT, PT, R17, UR15, RZ, P0, !PT ;  /* 0x0000000f110d7c10 */ /* 0x000fe200087fe4ff */
[----:B------:R-:W-:Y:S01]  /*0320*/  IMAD.HI.U32 R26, R54, 0x14, R4 ;  /* 0x00000014361a7827 */ /* 0x000fe200078e0004 */
[----:B------:R-:W-:-:S02]  /*0330*/  IADD3.X R15, PT, PT, R19, UR15, RZ, P1, !PT ;  /* 0x0000000f130f7c10 */ /* 0x000fc40008ffe4ff */
[----:B------:R-:W-:Y:S01]  /*0340*/  IADD3 R23, PT, PT, R22, R25, RZ ;  /* 0x0000001916177210 */ /* 0x000fe20007ffe0ff */
[----:B------:R-:W-:Y:S01]  /*0350*/  IMAD.HI.U32 R28, R54, 0x14, R6 ;  /* 0x00000014361c7827 */ /* 0x000fe200078e0006 */
[----:B------:R-:W-:Y:S02]  /*0360*/  IADD3 R27, PT, PT, R26, R29, RZ ;  /* 0x0000001d1a1b7210 */ /* 0x000fe40007ffe0ff */
[----:B------:R-:W-:Y:S01]  /*0370*/  IADD3.X R17, PT, PT, R17, UR13, RZ, P3, !PT ;  /* 0x0000000d11117c10 */ /* 0x000fe20009ffe4ff */
[----:B------:R-:W-:Y:S01]  /*0380*/  IMAD.HI.U32 R30, R54, 0x18, R4 ;  /* 0x00000018361e7827 */ /* 0x000fe200078e0004 */
[----:B------:R-:W-:Y:S02]  /*0390*/  IADD3.X R19, PT, PT, R19, UR13, RZ, P4, !PT ;  /* 0x0000000d13137c10 */ /* 0x000fe4000a7fe4ff */
[----:B------:R-:W-:Y:S01]  /*03a0*/  IADD3 R21, PT, PT, R20, R21, RZ ;  /* 0x0000001514157210 */ /* 0x000fe20007ffe0ff */
[----:B------:R-:W-:Y:S01]  /*03b0*/  IMAD.HI.U32 R32, R54, 0x18, R6 ;  /* 0x0000001836207827 */ /* 0x000fe200078e0006 */
[----:B------:R-:W-:-:S02]  /*03c0*/  IADD3 R31, PT, PT, R30, R33, RZ ;  /* 0x000000211e1f7210 */ /* 0x000fc40007ffe0ff */
[----:B------:R-:W-:Y:S01]  /*03d0*/  IADD3 R25, PT, PT, R25, R24, RZ ;  /* 0x0000001819197210 */ /* 0x000fe20007ffe0ff */
[----:B------:R-:W-:Y:S01]  /*03e0*/  IMAD R93, R55, 0x30, RZ ;  /* 0x00000030375d7824 */ /* 0x000fe200078e02ff */
[----:B------:R-:W-:Y:S01]  /*03f0*/  IADD3 R29, PT, PT, R29, R28, RZ ;  /* 0x0000001c1d1d7210 */ /* 0x000fe20007ffe0ff */
[----:B------:R-:W-:Y:S01]  /*0400*/  IMAD R95, R55, 0x34, RZ ;  /* 0x00000034375f7824 */ /* 0x000fe200078e02ff */
[----:B------:R-:W-:Y:S01]  /*0410*/  IADD3 R33, PT, PT, R33, R32, RZ ;  /* 0x0000002021217210 */ /* 0x000fe20007ffe0ff */
[C---:B------:R-:W-:Y:S02]  /*0420*/  IMAD R97, R55.reuse, 0x38, RZ ;  /* 0x0000003837617824 */ /* 0x040fe400078e02ff */
[----:B------:R-:W-:Y:S02]  /*0430*/  IMAD R75, R55, 0x3c, RZ ;  /* 0x0000003c374b7824 */ /* 0x000fe400078e02ff */
[----:B------:R-:W-:-:S04]  /*0440*/  IMAD.HI.U32 R56, R54, 0x1c, R4 ;  /* 0x0000001c36387827 */ /* 0x000fc800078e0004 */
[----:B------:R-:W-:Y:S01]  /*0450*/  IMAD.HI.U32 R58, R54, 0x2c, R4 ;  /* 0x0000002c363a7827 */ /* 0x000fe200078e0004 */
[----:B------:R-:W-:-:S03]  /*0460*/  IADD3 R57, PT, PT, R56, R87, RZ ;  /* 0x0000005738397210 */ /* 0x000fc60007ffe0ff */
[----:B------:R-:W-:Y:S01]  /*0470*/  IMAD.WIDE.U32 R34, R54, 0x30, R4 ;  /* 0x0000003036227825 */ /* 0x000fe200078e0004 */
        /* <DEDUP_REMOVED lines=20> */
[----:B------:R-:W-:-:S04]  /*05c0*/  IADD3 R97, PT, PT, R97, R53, RZ ;  /* 0x0000003561617210 */ /* 0x000fc80007ffe0ff */
[----:B------:R-:W-:-:S07]  /*05d0*/  IADD3 R75, PT, PT, R75, R55, RZ ;  /* 0x000000374b4b7210 */ /* 0x000fce0007ffe0ff */
.L_x_1:
[----:B------:R-:W1:Y:S01]  /*05e0*/  LDCU UR6, c[0x0][0x364] ;  /* 0x00006c80ff0677ac */ /* 0x000e620008000800 */
[----:B------:R-:W-:-:S04]  /*05f0*/  IMAD.WIDE R66, R77, 0x4, R4 ;  /* 0x000000044d427825 */ /* 0x000fc800078e0204 */
[C---:B------:R-:W-:Y:S01]  /*0600*/  IMAD.WIDE R62, R77.reuse, 0x4, R6 ;  /* 0x000000044d3e7825 */ /* 0x040fe200078e0206 */
[----:B0-----:R-:W2:Y:S03]  /*0610*/  LDG.E R20, desc[UR8][R66.64] ;  /* 0x0000000842147981 */ /* 0x001ea6000c1e1900 */
[----:B------:R-:W-:Y:S01]  /*0620*/  IMAD.WIDE R98, R77, 0x4, R8 ;  /* 0x000000044d627825 */ /* 0x000fe200078e0208 */
[----:B------:R-:W2:Y:S03]  /*0630*/  LDG.E R61, desc[UR8][R62.64] ;  /* 0x000000083e3d7981 */ /* 0x000ea6000c1e1900 */
[C-C-:B------:R-:W-:Y:S01]  /*0640*/  IMAD R105, R71.reuse, UR5, R2.reuse ;  /* 0x0000000547697c24 */ /* 0x140fe2000f8e0202 */
[----:B------:R0:W3:Y:S01]  /*0650*/  LDG.E R107, desc[UR8][R98.64] ;  /* 0x00000008626b7981 */ /* 0x0000e2000c1e1900 */
[----:B-1----:R-:W-:-:S03]  /*0660*/  IMAD.WIDE.U32 R68, R71, UR6, R2 ;  /* 0x0000000647447c25 */ /* 0x002fc6000f8e0002 */
[----:B------:R-:W-:Y:S01]  /*0670*/  LEA R100, P0, R68, R66, 0x2 ;  /* 0x0000004244647211 */ /* 0x000fe200078010ff */
[----:B------:R-:W-:-:S03]  /*0680*/  IMAD R22, R105, 0xc, R4 ;  /* 0x0000000c69167824 */ /* 0x000fc600078e0204 */
[----:B------:R-:W-:Y:S01]  /*0690*/  LEA.HI.X R101, R68, R67, R69, 0x2, P0 ;  /* 0x0000004344657211 */ /* 0x000fe200000f1445 */
[----:B------:R-:W-:-:S04]  /*06a0*/  IMAD.WIDE R64, R77, 0x4, R12 ;  /* 0x000000044d407825 */ /* 0x000fc800078e020c */
[----:B------:R-:W-:Y:S01]  /*06b0*/  IMAD.WIDE R102, R77, 0x4, R16 ;  /* 0x000000044d667825 */ /* 0x000fe200078e0210 */
[----:B------:R1:W3:Y:S03]  /*06c0*/  LDG.E R26, desc[UR8][R100.64] ;  /* 0x00000008641a7981 */ /* 0x0002e6000c1e1900 */
[----:B------:R-:W-:Y:S01]  /*06d0*/  IMAD R24, R105, 0xc, R6 ;  /* 0x0000000c69187824 */ /* 0x000fe200078e0206 */
[----:B------:R4:W5:Y:S01]  /*06e0*/  LDG.E R28, desc[UR8][R64.64] ;  /* 0x00000008401c7981 */ /* 0x000962000c1e1900 */
[----:B0-----:R-:W-:-:S03]  /*06f0*/  IMAD.WIDE R98, R77, 0x4, R22 ;  /* 0x000000044d627825 */ /* 0x001fc600078e0216 */
[----:B------:R0:W5:Y:S01]  /*0700*/  LDG.E R113, desc[UR8][R102.64] ;  /* 0x0000000866717981 */ /* 0x000162000c1e1900 */
[----:B------:R-:W-:-:S03]  /*0710*/  IMAD.WIDE R110, R77, 0x4, R24 ;  /* 0x000000044d6e7825 */ /* 0x000fc600078e0218 */
[----:B------:R-:W5:Y:S01]  /*0720*/  LDG.E R98, desc[UR8][R98.64] ;  /* 0x0000000862627981 */ /* 0x000f62000c1e1900 */
[----:B-1----:R-:W-:-:S03]  /*0730*/  IMAD.WIDE R100, R77, 0x4, R18 ;  /* 0x000000044d647825 */ /* 0x002fc600078e0212 */
[----:B------:R1:W5:Y:S01]  /*0740*/  LDG.E R115, desc[UR8][R110.64] ;  /* 0x000000086e737981 */ /* 0x000362000c1e1900 */
[----:B------:R-:W-:-:S03]  /*0750*/  IMAD.WIDE R108, R77, 0x4, R14 ;  /* 0x000000044d6c7825 */ /* 0x000fc600078e020e */
[----:B------:R-:W5:Y:S04]  /*0760*/  LDG.E R101, desc[UR8][R100.64] ;  /* 0x0000000864657981 */ /* 0x000f68000c1e1900 */
[----:B------:R1:W5:Y:S01]  /*0770*/  LDG.E R80, desc[UR8][R108.64] ;  /* 0x000000086c507981 */ /* 0x000362000c1e1900 */
[C---:B----4-:R-:W-:Y:S01]  /*0780*/  IMAD.WIDE.U32 R64, R68.reuse, 0x24, R66 ;  /* 0x0000002444407825 */ /* 0x050fe200078e0042 */
[----:B------:R-:W-:Y:S02]  /*0790*/  MOV R86, R42 ;  /* 0x0000002a00567202 */ /* 0x000fe40000000f00 */
[----:B------:R-:W-:Y:S01]  /*07a0*/  MOV R88, R44 ;  /* 0x0000002c00587202 */ /* 0x000fe20000000f00 */
[----:B------:R-:W-:Y:S01]  /*07b0*/  IMAD.WIDE.U32 R62, R68, 0x28, R62 ;  /* 0x00000028443e7825 */ /* 0x000fe200078e003e */
[----:B------:R-:W-:-:S03]  /*07c0*/  MOV R90, R46 ;  /* 0x0000002e005a7202 */ /* 0x000fc60000000f00 */
[----:B0-----:R-:W-:Y:S02]  /*07d0*/  IMAD R103, R69, 0x24, RZ ;  /* 0x0000002445677824 */ /* 0x001fe400078e02ff */
[----:B-1----:R-:W-:-:S04]  /*07e0*/  IMAD.WIDE R110, R77, 0x4, R88 ;  /* 0x000000044d6e7825 */ /* 0x002fc800078e0258 */
[----:B------:R-:W-:Y:S01]  /*07f0*/  IMAD.WIDE R108, R77, 0x4, R10 ;  /* 0x000000044d6c7825 */ /* 0x000fe200078e020a */
[----:B------:R-:W4:Y:S03]  /*0800*/  LDG.E R74, desc[UR8][R110.64] ;  /* 0x000000086e4a7981 */ /* 0x000f26000c1e1900 */
[C---:B------:R-:W-:Y:S01]  /*0810*/  IMAD R30, R105.reuse, 0x18, R4 ;  /* 0x00000018691e7824 */ /* 0x040fe200078e0204 */
[----:B------:R-:W4:Y:S01]  /*0820*/  LDG.E R76, desc[UR8][R108.64] ;  /* 0x000000086c4c7981 */ /* 0x000f22000c1e1900 */
[----:B------:R-:W-:Y:S01]  /*0830*/  IMAD R32, R105, 0x18, R6 ;  /* 0x0000001869207824 */ /* 0x000fe200078e0206 */
[----:B------:R-:W-:Y:S01]  /*0840*/  IADD3 R65, PT, PT, R65, R103, RZ ;  /* 0x0000006741417210 */ /* 0x000fe20007ffe0ff */
[C-C-:B------:R-:W-:Y:S01]  /*0850*/  IMAD R56, R105.reuse, 0x1c, R4.reuse ;  /* 0x0000001c69387824 */ /* 0x140fe200078e0204 */
[----:B------:R-:W-:Y:S01]  /*0860*/  MOV R92, R48 ;  /* 0x00000030005c7202 */ /* 0x000fe20000000f00 */
[----:B------:R-:W-:Y:S01]  /*0870*/  IMAD R58, R105, 0x2c, R4 ;  /* 0x0000002c693a7824 */ /* 0x000fe200078e0204 */
[----:B------:R-:W-:-:S02]  /*0880*/  MOV R94, R50 ;  /* 0x00000032005e7202 */ /* 0x000fc40000000f00 */
[----:B------:R-:W-:Y:S01]  /*0890*/  MOV R96, R52 ;  /* 0x0000003400607202 */ /* 0x000fe20000000f00 */
[----:B--2---:R-:W-:Y:S01]  /*08a0*/  FFMA R20, R61, R20, R60 ;  /* 0x000000143d147223 */ /* 0x004fe2000000003c */
[C---:B------:R-:W-:Y:S02]  /*08b0*/  LEA R60, P0, R68.reuse, R66, 0x5 ;  /* 0x00000042443c7211 */ /* 0x040fe400078028ff */
[----:B------:R-:W-:Y:S02]  /*08c0*/  MOV R66, R34 ;  /* 0x0000002200427202 */ /* 0x000fe40000000f00 */
[----:B------:R-:W-:Y:S02]  /*08d0*/  LEA.HI.X R61, R68, R67, R69, 0x5, P0 ;  /* 0x00000043443d7211 */ /* 0x000fe400000f2c45 */
[----:B------:R-:W-:-:S03]  /*08e0*/  MOV R67, R79 ;  /* 0x0000004f00437202 */ /* 0x000fc60000000f00 */
[----:B------:R-:W-:-:S05]  /*08f0*/  IMAD.WIDE R66, R77, 0x4, R66 ;  /* 0x000000044d427825 */ /* 0x000fca00078e0242 */
[----:B------:R0:W2:Y:S01]  /*0900*/  LDG.E R99, desc[UR8][R66.64] ;  /* 0x0000000842637981 */ /* 0x0000a2000c1e1900 */
[----:B---3--:R-:W-:Y:S01]  /*0910*/  FFMA R20, R107, R26, R20 ;  /* 0x0000001a6b147223 */ /* 0x008fe20000000014 */
[----:B------:R-:W-:Y:S02]  /*0920*/  IMAD R107, R69, 0x28, RZ ;  /* 0x00000028456b7824 */ /* 0x000fe400078e02ff */
[----:B------:R-:W-:-:S04]  /*0930*/  IMAD.WIDE R68, R77, 0x4, R86 ;  /* 0x000000044d447825 */ /* 0x000fc800078e0256 */
[----:B------:R-:W-:Y:S02]  /*0940*/  IMAD R26, R105, 0x14, R4 ;  /* 0x00000014691a7824 */ /* 0x000fe400078e0204 */
[----:B-----5:R-:W-:Y:S01]  /*0950*/  FFMA R20, R113, R28, R20 ;  /* 0x0000001c71147223 */ /* 0x020fe20000000014 */
[----:B------:R-:W-:Y:S01]  /*0960*/  IMAD R28, R105, 0x14, R6 ;  /* 0x00000014691c7824 */ /* 0x000fe200078e0206 */
[----:B------:R1:W3:Y:S01]  /*0970*/  LDG.E R78, desc[UR8][R68.64] ;  /* 0x00000008444e7981 */ /* 0x0002e2000c1e1900 */
[----:B------:R-:W-:Y:S01]  /*0980*/  IMAD.WIDE R112, R77, 0x4, R90 ;  /* 0x000000044d707825 */ /* 0x000fe200078e025a */
[----:B0-----:R-:W-:Y:S02]  /*0990*/  MOV R66, R36 ;  /* 0x0000002400427202 */ /* 0x001fe40000000f00 */
[----:B------:R-:W-:Y:S01]  /*09a0*/  MOV R67, R81 ;  /* 0x0000005100437202 */ /* 0x000fe20000000f00 */
[----:B------:R-:W-:Y:S01]  /*09b0*/  FFMA R20, R115, R98, R20 ;  /* 0x0000006273147223 */ /* 0x000fe20000000014 */
[C---:B------:R-:W-:Y:S01]  /*09c0*/  IMAD.WIDE R110, R77.reuse, 0x4, R28 ;  /* 0x000000044d6e7825 */ /* 0x040fe200078e021c */
[----:B------:R0:W5:Y:S03]  /*09d0*/  LDG.E R72, desc[UR8][R112.64] ;  /* 0x0000000870487981 */ /* 0x000166000c1e1900 */
[----:B-1----:R-:W-:Y:S01]  /*09e0*/  IMAD.WIDE R68, R77, 0x4, R26 ;  /* 0x000000044d447825 */ /* 0x002fe200078e021a */
[----:B------:R-:W4:Y:S03]  /*09f0*/  LDG.E R103, desc[UR8][R110.64] ;  /* 0x000000086e677981 */ /* 0x000f26000c1e1900 */
[----:B------:R-:W-:Y:S01]  /*0a00*/  FFMA R80, R101, R80, R20 ;  /* 0x0000005065507223 */ /* 0x000fe20000000014 */
[C---:B------:R-:W-:Y:S01]  /*0a10*/  IMAD.WIDE R108, R77.reuse, 0x4, R66 ;  /* 0x000000044d6c7825 */ /* 0x040fe200078e0242 */
[----:B------:R1:W4:Y:S03]  /*0a20*/  LDG.E R101, desc[UR8][R68.64] ;  /* 0x0000000844657981 */ /* 0x000326000c1e1900 */
[C---:B0-----:R-:W-:Y:S01]  /*0a30*/  IMAD.WIDE R112, R77.reuse, 0x4, R30 ;  /* 0x000000044d707825 */ /* 0x041fe200078e021e */
[----:B------:R-:W2:Y:S03]  /*0a40*/  LDG.E R82, desc[UR8][R108.64] ;  /* 0x000000086c527981 */ /* 0x000ea6000c1e1900 */
[C---:B------:R-:W-:Y:S01]  /*0a50*/  IMAD.WIDE R66, R77.reuse, 0x4, R56 ;  /* 0x000000044d427825 */ /* 0x040fe200078e0238 */
[----:B------:R-:W3:Y:S03]  /*0a60*/  LDG.E R84, desc[UR8][R112.64] ;  /* 0x0000000870547981 */ /* 0x000ee6000c1e1900 */
[----:B-1----:R-:W-:Y:S01]  /*0a70*/  IMAD.WIDE R68, R77, 0x4, R32 ;  /* 0x000000044d447825 */ /* 0x002fe200078e0220 */
[----:B------:R-:W-:Y:S01]  /*0a80*/  IADD3 R63, PT, PT, R63, R107, RZ ;  /* 0x0000006b3f3f7210 */ /* 0x000fe20007ffe0ff */
[----:B------:R0:W5:Y:S04]  /*0a90*/  LDG.E R111, desc[UR8][R60.64] ;  /* 0x000000083c6f7981 */ /* 0x000168000c1e1900 */
[----:B------:R-:W3:Y:S01]  /*0aa0*/  LDG.E R109, desc[UR8][R68.64] ;  /* 0x00000008446d7981 */ /* 0x000ee2000c1e1900 */
[----:B------:R-:W-:-:S03]  /*0ab0*/  IMAD.WIDE R114, R77, 0x4, R92 ;  /* 0x000000044d727825 */ /* 0x000fc600078e025c */
[----:B------:R-:W2:Y:S01]  /*0ac0*/  LDG.E R107, desc[UR8][R66.64] ;  /* 0x00000008426b7981 */ /* 0x000ea2000c1e1900 */
[----:B------:R-:W-:Y:S01]  /*0ad0*/  IMAD R20, R105, 0x28, R4 ;  /* 0x0000002869147824 */ /* 0x000fe200078e0204 */
[----:B0-----:R-:W-:Y:S02]  /*0ae0*/  MOV R60, R38 ;  /* 0x00000026003c7202 */ /* 0x001fe40000000f00 */
[----:B------:R-:W-:Y:S01]  /*0af0*/  MOV R61, R83 ;  /* 0x00000053003d7202 */ /* 0x000fe20000000f00 */
[----:B------:R0:W5:Y:S01]  /*0b00*/  LDG.E R70, desc[UR8][R114.64] ;  /* 0x0000000872467981 */ /* 0x000162000c1e1900 */
[----:B------:R-:W-:-:S03]  /*0b10*/  IMAD.WIDE R104, R77, 0x4, R58 ;  /* 0x000000044d687825 */ /* 0x000fc600078e023a */
[----:B------:R-:W5:Y:S01]  /*0b20*/  LDG.E R113, desc[UR8][R64.64] ;  /* 0x0000000840717981 */ /* 0x000f62000c1e1900 */
[----:B------:R-:W-:-:S03]  /*0b30*/  IMAD.WIDE R60, R77, 0x4, R60 ;  /* 0x000000044d3c7825 */ /* 0x000fc600078e023c */
[----:B------:R-:W5:Y:S01]  /*0b40*/  LDG.E R117, desc[UR8][R62.64] ;  /* 0x000000083e757981 */ /* 0x000f62000c1e1900 */
[----:B0-----:R-:W-:-:S03]  /*0b50*/  IMAD.WIDE R114, R77, 0x4, R20 ;  /* 0x000000044d727825 */ /* 0x001fc600078e0214 */
[----:B------:R0:W5:Y:S04]  /*0b60*/  LDG.E R86, desc[UR8][R60.64] ;  /* 0x000000083c567981 */ /* 0x000168000c1e1900 */
[----:B------:R-:W5:Y:S01]  /*0b70*/  LDG.E R114, desc[UR8][R114.64] ;  /* 0x0000000872727981 */ /* 0x000f62000c1e1900 */
[----:B------:R-:W-:-:S03]  /*0b80*/  IMAD.WIDE R66, R77, 0x4, R94 ;  /* 0x000000044d427825 */ /* 0x000fc600078e025e */
[----:B------:R-:W5:Y:S01]  /*0b90*/  LDG.E R104, desc[UR8][R104.64] ;  /* 0x0000000868687981 */ /* 0x000f62000c1e1900 */
[----:B0-----:R-:W-:Y:S02]  /*0ba0*/  MOV R60, R40 ;  /* 0x00000028003c7202 */ /* 0x001fe40000000f00 */
[----:B------:R-:W-:Y:S01]  /*0bb0*/  MOV R61, R85 ;  /* 0x00000055003d7202 */ /* 0x000fe20000000f00 */
[C---:B------:R-:W-:Y:S01]  /*0bc0*/  IMAD.WIDE R64, R77.reuse, 0x4, R96 ;  /* 0x000000044d407825 */ /* 0x040fe200078e0260 */
[----:B------:R-:W5:Y:S03]  /*0bd0*/  LDG.E R66, desc[UR8][R66.64] ;  /* 0x0000000842427981 */ /* 0x000f66000c1e1900 */
[----:B------:R-:W-:Y:S01]  /*0be0*/  IMAD.WIDE R62, R77, 0x4, R60 ;  /* 0x000000044d3e7825 */ /* 0x000fe200078e023c */
[----:B------:R-:W-:Y:S01]  /*0bf0*/  MOV R60, R54 ;  /* 0x00000036003c7202 */ /* 0x000fe20000000f00 */
[----:B------:R-:W5:Y:S01]  /*0c00*/  LDG.E R65, desc[UR8][R64.64] ;  /* 0x0000000840417981 */ /* 0x000f62000c1e1900 */
[----:B------:R-:W-:-:S03]  /*0c10*/  MOV R61, R75 ;  /* 0x0000004b003d7202 */ /* 0x000fc60000000f00 */
[----:B------:R-:W5:Y:S01]  /*0c20*/  LDG.E R62, desc[UR8][R62.64] ;  /* 0x000000083e3e7981 */ /* 0x000f62000c1e1900 */
[----:B------:R-:W-:-:S06]  /*0c30*/  IMAD.WIDE R68, R77, 0x4, R60 ;  /* 0x000000044d447825 */ /* 0x000fcc00078e023c */
[----:B------:R-:W5:Y:S01]  /*0c40*/  LDG.E R68, desc[UR8][R68.64] ;  /* 0x0000000844447981 */ /* 0x000f62000c1e1900 */
[----:B------:R-:W-:-:S04]  /*0c50*/  UIADD3 UR4, UPT, UPT, UR4, 0x10, URZ ;  /* 0x0000001004047890 */ /* 0x000fc8000fffe0ff */
[----:B------:R-:W-:Y:S01]  /*0c60*/  UISETP.NE.AND UP0, UPT, UR4, URZ, UPT ;  /* 0x000000ff0400728c */ /* 0x000fe2000bf05270 */
[----:B------:R-:W-:Y:S01]  /*0c70*/  LEA R77, R0, R77, 0x4 ;  /* 0x0000004d004d7211 */ /* 0x000fe200078e20ff */
[----:B----4-:R-:W-:-:S04]  /*0c80*/  FFMA R80, R103, R101, R80 ;  /* 0x0000006567507223 */ /* 0x010fc80000000050 */
[----:B---3--:R-:W-:-:S04]  /*0c90*/  FFMA R109, R109, R84, R80 ;  /* 0x000000546d6d7223 */ /* 0x008fc80000000050 */
[----:B--2---:R-:W-:-:S04]  /*0ca0*/  FFMA R107, R78, R107, R109 ;  /* 0x0000006b4e6b7223 */ /* 0x004fc8000000006d */
[----:B-----5:R-:W-:-:S04]  /*0cb0*/  FFMA R107, R76, R111, R107 ;  /* 0x0000006f4c6b7223 */ /* 0x020fc8000000006b */
[----:B------:R-:W-:-:S04]  /*0cc0*/  FFMA R74, R74, R113, R107 ;  /* 0x000000714a4a7223 */ /* 0x000fc8000000006b */
[----:B------:R-:W-:-:S04]  /*0cd0*/  FFMA R117, R117, R114, R74 ;  /* 0x0000007275757223 */ /* 0x000fc8000000004a */
[----:B------:R-:W-:-:S04]  /*0ce0*/  FFMA R117, R72, R104, R117 ;  /* 0x0000006848757223 */ /* 0x000fc80000000075 */
[----:B------:R-:W-:-:S04]  /*0cf0*/  FFMA R99, R70, R99, R117 ;  /* 0x0000006346637223 */ /* 0x000fc80000000075 */
[----:B------:R-:W-:-:S04]  /*0d00*/  FFMA R66, R66, R82, R99 ;  /* 0x0000005242427223 */ /* 0x000fc80000000063 */
[----:B------:R-:W-:-:S04]  /*0d10*/  FFMA R65, R65, R86, R66 ;  /* 0x0000005641417223 */ /* 0x000fc80000000042 */
[----:B------:R-:W-:Y:S01]  /*0d20*/  FFMA R60, R68, R62, R65 ;  /* 0x0000003e443c7223 */ /* 0x000fe20000000041 */
[----:B------:R-:W-:Y:S06]  /*0d30*/  BRA.U UP0, `(.L_x_1) ;  /* 0xfffffff900287547 */ /* 0x000fec000b83ffff */
[----:B------:R-:W-:-:S12]  /*0d40*/  ULOP3.LUT UR4, UR7, 0x7ffffff0, URZ, 0xc0, !UPT ;  /* 0x7ffffff007047892 */ /* 0x000fd8000f8ec0ff */
.L_x_0:
[----:B------:R-:W-:-:S09]  /*0d50*/  ULOP3.LUT UP0, UR5, UR7, 0xf, URZ, 0xc0, !UPT ;  /* 0x0000000f07057892 */ /* 0x000fd2000f80c0ff */
[----:B------:R-:W-:Y:S05]  /*0d60*/  BRA.U !UP0, `(.L_x_2) ;  /* 0x0000000508c47547 */ /* 0x000fea000b800000 */
[----:B------:R-:W-:Y:S02]  /*0d70*/  UISETP.GE.U32.AND UP0, UPT, UR5, 0x8, UPT ;  /* 0x000000080500788c */ /* 0x000fe4000bf06070 */
[----:B------:R-:W-:-:S04]  /*0d80*/  ULOP3.LUT UR6, UR7, 0x7, URZ, 0xc0, !UPT ;  /* 0x0000000707067892 */ /* 0x000fc8000f8ec0ff */
[----:B------:R-:W-:-:S03]  /*0d90*/  UISETP.NE.AND UP1, UPT, UR6, URZ, UPT ;  /* 0x000000ff0600728c */ /* 0x000fc6000bf25270 */
[----:B------:R-:W-:Y:S08]  /*0da0*/  BRA.U !UP0, `(.L_x_3) ;  /* 0x0000000108ec7547 */ /* 0x000ff0000b800000 */
[----:B------:R-:W1:Y:S01]  /*0db0*/  LDC.64 R2, c[0x0][0x380] ;  /* 0x0000e000ff027b82 */ /* 0x000e620000000a00 */
[C---:B------:R-:W-:Y:S01]  /*0dc0*/  IMAD R9, R0.reuse, UR4, R73 ;  /* 0x0000000400097c24 */ /* 0x040fe2000f8e0249 */
[----:B------:R-:W-:-:S06]  /*0dd0*/  SHF.L.U32 R21, R0, 0x2, RZ ;  /* 0x0000000200157819 */ /* 0x000fcc00000006ff */
[----:B------:R-:W2:Y:S01]  /*0de0*/  LDC.64 R4, c[0x0][0x388] ;  /* 0x0000e200ff047b82 */ /* 0x000ea20000000a00 */
[----:B-1----:R-:W-:-:S03]  /*0df0*/  IMAD.WIDE R2, R9, 0x4, R2 ;  /* 0x0000000409027825 */ /* 0x002fc600078e0202 */
[----:B------:R-:W-:Y:S02]  /*0e00*/  IADD3 R6, P0, PT, R2, R21, RZ ;  /* 0x0000001502067210 */ /* 0x000fe40007f1e0ff */
[----:B0-----:R0:W3:Y:S02]  /*0e10*/  LDG.E R19, desc[UR8][R2.64] ;  /* 0x0000000802137981 */ /* 0x0010e4000c1e1900 */
[----:B------:R-:W-:Y:S02]  /*0e20*/  IADD3.X R7, PT, PT, RZ, R3, RZ, P0, !PT ;  /* 0x00000003ff077210 */ /* 0x000fe400007fe4ff */
[----:B------:R-:W-:Y:S01]  /*0e30*/  IADD3 R10, P0, PT, R21, R6, RZ ;  /* 0x00000006150a7210 */ /* 0x000fe20007f1e0ff */
[----:B--2---:R-:W-:Y:S02]  /*0e40*/  IMAD.WIDE R4, R9, 0x4, R4 ;  /* 0x0000000409047825 */ /* 0x004fe400078e0204 */
[----:B------:R1:W2:Y:S01]  /*0e50*/  LDG.E R23, desc[UR8][R6.64] ;  /* 0x0000000806177981 */ /* 0x0002a2000c1e1900 */
[----:B------:R-:W-:-:S02]  /*0e60*/  IADD3.X R11, PT, PT, RZ, R7, RZ, P0, !PT ;  /* 0x00000007ff0b7210 */ /* 0x000fc400007fe4ff */
[C---:B------:R-:W-:Y:S01]  /*0e70*/  IADD3 R12, P0, PT, R21.reuse, R10, RZ ;  /* 0x0000000a150c7210 */ /* 0x040fe20007f1e0ff */
[----:B------:R-:W3:Y:S03]  /*0e80*/  LDG.E R18, desc[UR8][R4.64] ;  /* 0x0000000804127981 */ /* 0x000ee6000c1e1900 */
[----:B------:R-:W-:Y:S01]  /*0e90*/  IADD3.X R13, PT, PT, RZ, R11, RZ, P0, !PT ;  /* 0x0000000bff0d7210 */ /* 0x000fe200007fe4ff */
[----:B------:R4:W5:Y:S01]  /*0ea0*/  LDG.E R25, desc[UR8][R10.64] ;  /* 0x000000080a197981 */ /* 0x000962000c1e1900 */
[----:B------:R-:W-:Y:S02]  /*0eb0*/  IADD3 R8, P0, PT, R4, R21, RZ ;  /* 0x0000001504087210 */ /* 0x000fe40007f1e0ff */
[----:B------:R-:W-:Y:S01]  /*0ec0*/  IADD3 R14, P1, PT, R21, R12, RZ ;  /* 0x0000000c150e7210 */ /* 0x000fe20007f3e0ff */
[----:B------:R4:W5:Y:S01]  /*0ed0*/  LDG.E R27, desc[UR8][R12.64] ;  /* 0x000000080c1b7981 */ /* 0x000962000c1e1900 */
[----:B------:R-:W-:-:S02]  /*0ee0*/  IADD3.X R9, PT, PT, RZ, R5, RZ, P0, !PT ;  /* 0x00000005ff097210 */ /* 0x000fc400007fe4ff */
[----:B0-----:R-:W-:-:S03]  /*0ef0*/  IADD3 R2, P0, PT, R21, R8, RZ ;  /* 0x0000000815027210 */ /* 0x001fc60007f1e0ff */
[----:B------:R-:W2:Y:S01]  /*0f00*/  LDG.E R20, desc[UR8][R8.64] ;  /* 0x0000000808147981 */ /* 0x000ea2000c1e1900 */
[----:B------:R-:W-:Y:S02]  /*0f10*/  IADD3.X R3, PT, PT, RZ, R9, RZ, P0, !PT ;  /* 0x00000009ff037210 */ /* 0x000fe400007fe4ff */
[C---:B-1----:R-:W-:Y:S02]  /*0f20*/  IADD3 R6, P0, PT, R21.reuse, R2, RZ ;  /* 0x0000000215067210 */ /* 0x042fe40007f1e0ff */
[----:B------:R-:W-:Y:S01]  /*0f30*/  IADD3.X R15, PT, PT, RZ, R13, RZ, P1, !PT ;  /* 0x0000000dff0f7210 */ /* 0x000fe20000ffe4ff */
[----:B------:R-:W5:Y:S01]  /*0f40*/  LDG.E R22, desc[UR8][R2.64] ;  /* 0x0000000802167981 */ /* 0x000f62000c1e1900 */
[----:B------:R-:W-:Y:S02]  /*0f50*/  IADD3.X R7, PT, PT, RZ, R3, RZ, P0, !PT ;  /* 0x00000003ff077210 */ /* 0x000fe400007fe4ff */
[C---:B----4-:R-:W-:Y:S01]  /*0f60*/  IADD3 R10, P0, PT, R21.reuse, R6, RZ ;  /* 0x00000006150a7210 */ /* 0x050fe20007f1e0ff */
[----:B------:R0:W4:Y:S01]  /*0f70*/  LDG.E R29, desc[UR8][R14.64] ;  /* 0x000000080e1d7981 */ /* 0x000122000c1e1900 */
[----:B------:R-:W-:-:S02]  /*0f80*/  IADD3 R16, P1, PT, R21, R14, RZ ;  /* 0x0000000e15107210 */ /* 0x000fc40007f3e0ff */
[----:B------:R-:W-:Y:S01]  /*0f90*/  IADD3.X R11, PT, PT, RZ, R7, RZ, P0, !PT ;  /* 0x00000007ff0b7210 */ /* 0x000fe200007fe4ff */
[----:B------:R-:W4:Y:S01]  /*0fa0*/  LDG.E R6, desc[UR8][R6.64] ;  /* 0x0000000806067981 */ /* 0x000f22000c1e1900 */
[C---:B------:R-:W-:Y:S02]  /*0fb0*/  IADD3 R12, P0, PT, R21.reuse, R10, RZ ;  /* 0x0000000a150c7210 */ /* 0x040fe40007f1e0ff */
[----:B------:R-:W-:Y:S01]  /*0fc0*/  IADD3.X R17, PT, PT, RZ, R15, RZ, P1, !PT ;  /* 0x0000000fff117210 */ /* 0x000fe20000ffe4ff */
[----:B------:R-:W4:Y:S01]  /*0fd0*/  LDG.E R10, desc[UR8][R10.64] ;  /* 0x000000080a0a7981 */ /* 0x000f22000c1e1900 */
[----:B------:R-:W-:Y:S02]  /*0fe0*/  IADD3.X R13, PT, PT, RZ, R11, RZ, P0, !PT ;  /* 0x0000000bff0d7210 */ /* 0x000fe400007fe4ff */
[C---:B0-----:R-:W-:Y:S01]  /*0ff0*/  IADD3 R14, P1, PT, R21.reuse, R16, RZ ;  /* 0x00000010150e7210 */ /* 0x041fe20007f3e0ff */
[----:B------:R-:W4:Y:S01]  /*1000*/  LDG.E R31, desc[UR8][R16.64] ;  /* 0x00000008101f7981 */ /* 0x000f22000c1e1900 */
[----:B------:R-:W-:-:S02]  /*1010*/  IADD3 R4, P0, PT, R21, R12, RZ ;  /* 0x0000000c15047210 */ /* 0x000fc40007f1e0ff */
[----:B------:R-:W-:Y:S01]  /*1020*/  IADD3.X R15, PT, PT, RZ, R17, RZ, P1, !PT ;  /* 0x00000011ff0f7210 */ /* 0x000fe20000ffe4ff */
[----:B------:R-:W4:Y:S01]  /*1030*/  LDG.E R12, desc[UR8][R12.64] ;  /* 0x000000080c0c7981 */ /* 0x000f22000c1e1900 */
[C---:B------:R-:W-:Y:S02]  /*1040*/  IADD3 R8, P1, PT, R21.reuse, R14, RZ ;  /* 0x0000000e15087210 */ /* 0x040fe40007f3e0ff */
[----:B------:R-:W-:Y:S02]  /*1050*/  IADD3.X R5, PT, PT, RZ, R13, RZ, P0, !PT ;  /* 0x0000000dff057210 */ /* 0x000fe400007fe4ff */
[----:B------:R-:W-:Y:S02]  /*1060*/  IADD3 R2, P0, PT, R21, R4, RZ ;  /* 0x0000000415027210 */ /* 0x000fe40007f1e0ff */
[----:B------:R-:W-:Y:S01]  /*1070*/  IADD3.X R9, PT, PT, RZ, R15, RZ, P1, !PT ;  /* 0x0000000fff097210 */ /* 0x000fe20000ffe4ff */
[----:B------:R-:W4:Y:S01]  /*1080*/  LDG.E R4, desc[UR8][R4.64] ;  /* 0x0000000804047981 */ /* 0x000f22000c1e1900 */
[----:B------:R-:W-:-:S03]  /*1090*/  IADD3.X R3, PT, PT, RZ, R5, RZ, P0, !PT ;  /* 0x00000005ff037210 */ /* 0x000fc600007fe4ff */
[----:B------:R-:W4:Y:S04]  /*10a0*/  LDG.E R15, desc[UR8][R14.64] ;  /* 0x000000080e0f7981 */ /* 0x000f28000c1e1900 */
[----:B------:R-:W4:Y:S04]  /*10b0*/  LDG.E R9, desc[UR8][R8.64] ;  /* 0x0000000808097981 */ /* 0x000f28000c1e1900 */
[----:B------:R-:W4:Y:S01]  /*10c0*/  LDG.E R2, desc[UR8][R2.64] ;  /* 0x0000000802027981 */ /* 0x000f22000c1e1900 */
[----:B------:R-:W-:Y:S01]  /*10d0*/  UIADD3 UR4, UPT, UPT, UR4, 0x8, URZ ;  /* 0x0000000804047890 */ /* 0x000fe2000fffe0ff */
[----:B---3--:R-:W-:-:S04]  /*10e0*/  FFMA R18, R19, R18, R60 ;  /* 0x0000001213127223 */ /* 0x008fc8000000003c */
[----:B--2---:R-:W-:-:S04]  /*10f0*/  FFMA R18, R23, R20, R18 ;  /* 0x0000001417127223 */ /* 0x004fc80000000012 */
[----:B-----5:R-:W-:-:S04]  /*1100*/  FFMA R18, R25, R22, R18 ;  /* 0x0000001619127223 */ /* 0x020fc80000000012 */
[----:B----4-:R-:W-:-:S04]  /*1110*/  FFMA R6, R27, R6, R18 ;  /* 0x000000061b067223 */ /* 0x010fc80000000012 */
[----:B------:R-:W-:-:S04]  /*1120*/  FFMA R6, R29, R10, R6 ;  /* 0x0000000a1d067223 */ /* 0x000fc80000000006 */
[----:B------:R-:W-:-:S04]  /*1130*/  FFMA R6, R31, R12, R6 ;  /* 0x0000000c1f067223 */ /* 0x000fc80000000006 */
[----:B------:R-:W-:-:S04]  /*1140*/  FFMA R6, R15, R4, R6 ;  /* 0x000000040f067223 */ /* 0x000fc80000000006 */
[----:B------:R-:W-:-:S07]  /*1150*/  FFMA R60, R9, R2, R6 ;  /* 0x00000002093c7223 */ /* 0x000fce0000000006 */
.L_x_3:
        /* <DEDUP_REMOVED lines=10> */
[----:B------:R-:W-:Y:S01]  /*1200*/  IADD3 R6, P0, PT, R2, R17, RZ ;  /* 0x0000001102067210 */ /* 0x000fe20007f1e0ff */
[----:B--2---:R-:W-:-:S03]  /*1210*/  IMAD.WIDE R4, R7, 0x4, R4 ;  /* 0x0000000407047825 */ /* 0x004fc600078e0204 */
[----:B------:R-:W-:Y:S02]  /*1220*/  IADD3.X R7, PT, PT, RZ, R3, RZ, P0, !PT ;  /* 0x00000003ff077210 */ /* 0x000fe400007fe4ff */
[----:B------:R-:W-:Y:S01]  /*1230*/  IADD3 R8, P1, PT, R4, R17, RZ ;  /* 0x0000001104087210 */ /* 0x000fe20007f3e0ff */
[----:B0-----:R-:W2:Y:S01]  /*1240*/  LDG.E R3, desc[UR8][R2.64] ;  /* 0x0000000802037981 */ /* 0x001ea2000c1e1900 */
[C---:B------:R-:W-:Y:S02]  /*1250*/  IADD3 R10, P0, PT, R17.reuse, R6, RZ ;  /* 0x00000006110a7210 */ /* 0x040fe40007f1e0ff */
[----:B------:R-:W-:Y:S01]  /*1260*/  IADD3.X R9, PT, PT, RZ, R5, RZ, P1, !PT ;  /* 0x00000005ff097210 */ /* 0x000fe20000ffe4ff */
[----:B------:R-:W2:Y:S01]  /*1270*/  LDG.E R4, desc[UR8][R4.64] ;  /* 0x0000000804047981 */ /* 0x000ea2000c1e1900 */
[----:B------:R-:W-:Y:S02]  /*1280*/  IADD3 R12, P1, PT, R17, R8, RZ ;  /* 0x00000008110c7210 */ /* 0x000fe40007f3e0ff */
[----:B------:R-:W-:Y:S01]  /*1290*/  IADD3.X R11, PT, PT, RZ, R7, RZ, P0, !PT ;  /* 0x00000007ff0b7210 */ /* 0x000fe200007fe4ff */
[----:B------:R-:W3:Y:S01]  /*12a0*/  LDG.E R6, desc[UR8][R6.64] ;  /* 0x0000000806067981 */ /* 0x000ee2000c1e1900 */
[----:B------:R-:W-:-:S02]  /*12b0*/  IADD3.X R13, PT, PT, RZ, R9, RZ, P1, !PT ;  /* 0x00000009ff0d7210 */ /* 0x000fc40000ffe4ff */
[C---:B------:R-:W-:Y:S01]  /*12c0*/  IADD3 R14, P0, PT, R17.reuse, R10, RZ ;  /* 0x0000000a110e7210 */ /* 0x040fe20007f1e0ff */
[----:B------:R-:W3:Y:S01]  /*12d0*/  LDG.E R8, desc[UR8][R8.64] ;  /* 0x0000000808087981 */ /* 0x000ee2000c1e1900 */
[----:B------:R-:W-:Y:S02]  /*12e0*/  IADD3 R16, P1, PT, R17, R12, RZ ;  /* 0x0000000c11107210 */ /* 0x000fe40007f3e0ff */
[----:B------:R-:W-:Y:S01]  /*12f0*/  IADD3.X R15, PT, PT, RZ, R11, RZ, P0, !PT ;  /* 0x0000000bff0f7210 */ /* 0x000fe200007fe4ff */
[----:B------:R-:W4:Y:S01]  /*1300*/  LDG.E R10, desc[UR8][R10.64] ;  /* 0x000000080a0a7981 */ /* 0x000f22000c1e1900 */
[----:B------:R-:W-:-:S03]  /*1310*/  IADD3.X R17, PT, PT, RZ, R13, RZ, P1, !PT ;  /* 0x0000000dff117210 */ /* 0x000fc60000ffe4ff */
[----:B------:R-:W4:Y:S04]  /*1320*/  LDG.E R12, desc[UR8][R12.64] ;  /* 0x000000080c0c7981 */ /* 0x000f28000c1e1900 */
[----:B------:R-:W5:Y:S04]  /*1330*/  LDG.E R14, desc[UR8][R14.64] ;  /* 0x000000080e0e7981 */ /* 0x000f68000c1e1900 */
[----:B------:R-:W5:Y:S01]  /*1340*/  LDG.E R16, desc[UR8][R16.64] ;  /* 0x0000000810107981 */ /* 0x000f62000c1e1900 */
[----:B------:R-:W-:Y:S01]  /*1350*/  UIADD3 UR4, UPT, UPT, UR4, 0x4, URZ ;  /* 0x0000000404047890 */ /* 0x000fe2000fffe0ff */
[----:B--2---:R-:W-:-:S04]  /*1360*/  FFMA R3, R3, R4, R60 ;  /* 0x0000000403037223 */ /* 0x004fc8000000003c */
[----:B---3--:R-:W-:-:S04]  /*1370*/  FFMA R3, R6, R8, R3 ;  /* 0x0000000806037223 */ /* 0x008fc80000000003 */
[----:B----4-:R-:W-:-:S04]  /*1380*/  FFMA R3, R10, R12, R3 ;  /* 0x0000000c0a037223 */ /* 0x010fc80000000003 */
[----:B-----5:R-:W-:-:S07]  /*1390*/  FFMA R60, R14, R16, R3 ;  /* 0x000000100e3c7223 */ /* 0x020fce0000000003 */
.L_x_4:
[----:B------:R-:W-:Y:S05]  /*13a0*/  BRA.U !UP1, `(.L_x_2) ;  /* 0x0000000109347547 */ /* 0x000fea000b800000 */
[----:B------:R-:W1:Y:S01]  /*13b0*/  LDC.64 R8, c[0x0][0x380] ;  /* 0x0000e000ff087b82 */ /* 0x000e620000000a00 */
[----:B------:R-:W-:Y:S01]  /*13c0*/  IMAD R11, R0, UR4, R73 ;  /* 0x00000004000b7c24 */ /* 0x000fe2000f8e0249 */
[----:B------:R-:W-:-:S06]  /*13d0*/  UIADD3 UR5, UPT, UPT, -UR5, URZ, URZ ;  /* 0x000000ff05057290 */ /* 0x000fcc000fffe1ff */
[----:B------:R-:W2:Y:S06]  /*13e0*/  LDC.64 R6, c[0x0][0x388] ;  /* 0x0000e200ff067b82 */ /* 0x000eac0000000a00 */
.L_x_5:
[----:B--2---:R-:W-:-:S04]  /*13f0*/  IMAD.WIDE R2, R11, 0x4, R6 ;  /* 0x000000040b027825 */ /* 0x004fc800078e0206 */
[----:B-1----:R-:W-:Y:S02]  /*1400*/  IMAD.WIDE R4, R11, 0x4, R8 ;  /* 0x000000040b047825 */ /* 0x002fe400078e0208 */
[----:B0-----:R-:W2:Y:S04]  /*1410*/  LDG.E R2, desc[UR8][R2.64] ;  /* 0x0000000802027981 */ /* 0x001ea8000c1e1900 */
[----:B------:R-:W2:Y:S01]  /*1420*/  LDG.E R5, desc[UR8][R4.64] ;  /* 0x0000000804057981 */ /* 0x000ea2000c1e1900 */
[----:B------:R-:W-:Y:S01]  /*1430*/  UIADD3 UR5, UPT, UPT, UR5, 0x1, URZ ;  /* 0x0000000105057890 */ /* 0x000fe2000fffe0ff */
[----:B------:R-:W-:-:S03]  /*1440*/  IADD3 R11, PT, PT, R0, R11, RZ ;  /* 0x0000000b000b7210 */ /* 0x000fc60007ffe0ff */
[----:B------:R-:W-:Y:S01]  /*1450*/  UISETP.NE.AND UP0, UPT, UR5, URZ, UPT ;  /* 0x000000ff0500728c */ /* 0x000fe2000bf05270 */
[----:B--2---:R-:W-:-:S08]  /*1460*/  FFMA R60, R5, R2, R60 ;  /* 0x00000002053c7223 */ /* 0x004fd0000000003c */
[----:B------:R-:W-:Y:S05]  /*1470*/  BRA.U UP0, `(.L_x_5) ;  /* 0xfffffffd00dc7547 */ /* 0x000fea000b83ffff */
.L_x_2:
[----:B------:R-:W1:Y:S01]  /*1480*/  LDC.64 R2, c[0x0][0x390] ;  /* 0x0000e400ff027b82 */ /* 0x000e620000000a00 */
[----:B------:R-:W-:-:S04]  /*1490*/  IMAD R73, R0, UR7, R73 ;  /* 0x0000000700497c24 */ /* 0x000fc8000f8e0249 */
[----:B-1----:R-:W-:-:S05]  /*14a0*/  IMAD.WIDE R2, R73, 0x4, R2 ;  /* 0x0000000449027825 */ /* 0x002fca00078e0202 */
[----:B0-----:R-:W-:Y:S01]  /*14b0*/  STG.E desc[UR8][R2.64], R60 ;  /* 0x0000003c02007986 */ /* 0x001fe2000c101908 */
[----:B------:R-:W-:Y:S05]  /*14c0*/  EXIT ;  /* 0x000000000000794d */ /* 0x000fea0003800000 */
.L_x_6:
[----:B------:R-:W-:-:S00]  /*14d0*/  BRA `(.L_x_6) ;  /* 0xfffffffc00fc7947 */ /* 0x000fc0000383ffff */
[----:B------:R-:W-:-:S00]  /*14e0*/  NOP ;  /* 0x0000000000007918 */ /* 0x000fc00000000000 */
        /* <DEDUP_REMOVED lines=9> */
.L_x_7:


//--------------------- .nv.shared.reserved.0     --------------------------
	.section	.nv.shared.reserved.0,"aw",@nobits
	.weak		__nv_reservedSMEM_offset_0_alias
	.size		__nv_reservedSMEM_offset_0_alias, 0, 64
	.other		__nv_reservedSMEM_offset_0_alias,@"STO_CUDA_RESERVED_SHARED STV_DEFAULT"
__nv_reservedSMEM_offset_0_alias:
	.zero		0
	.zero		64


//--------------------- .nv.constant0._Z13Kernel_MatMulPfS_S_i --------------------------
	.section	.nv.constant0._Z13Kernel_MatMulPfS_S_i,"a",@progbits
	.sectionflags	@""
	.align	4
.nv.constant0._Z13Kernel_MatMulPfS_S_i:
	.zero		924


//--------------------- SYMBOLS --------------------------

	.type		.nv.reservedSmem.offset0,@object
	.size		.nv.reservedSmem.offset0,0x4
